//
// Generated by NVIDIA NVVM Compiler
//
// Compiler Build ID: CL-36424714
// Cuda compilation tools, release 13.0, V13.0.88
// Based on NVVM 20.0.0
//

.version 9.0
.target sm_100
.address_size 64

	// .globl	_Z9histogramPiS_i

.visible .entry _Z9histogramPiS_i(
	.param .u64 .ptr .align 1 _Z9histogramPiS_i_param_0,
	.param .u64 .ptr .align 1 _Z9histogramPiS_i_param_1,
	.param .u32 _Z9histogramPiS_i_param_2
)
{
	.reg .pred 	%p<2>;
	.reg .b32 	%r<8>;
	.reg .b64 	%rd<9>;

	ld.param.u64 	%rd1, [_Z9histogramPiS_i_param_0];
	ld.param.u64 	%rd2, [_Z9histogramPiS_i_param_1];
	ld.param.u32 	%r2, [_Z9histogramPiS_i_param_2];
	mov.u32 	%r3, %ctaid.x;
	mov.u32 	%r4, %ntid.x;
	mov.u32 	%r5, %tid.x;
	mad.lo.s32 	%r1, %r3, %r4, %r5;
	setp.ge.s32 	%p1, %r1, %r2;
	@%p1 bra 	$L__BB0_2;
	cvta.to.global.u64 	%rd3, %rd1;
	cvta.to.global.u64 	%rd4, %rd2;
	mul.wide.s32 	%rd5, %r1, 4;
	add.s64 	%rd6, %rd3, %rd5;
	ld.global.u32 	%r6, [%rd6];
	mul.wide.s32 	%rd7, %r6, 4;
	add.s64 	%rd8, %rd4, %rd7;
	atom.global.add.u32 	%r7, [%rd8], 1;
$L__BB0_2:
	ret;

}
	// .globl	_Z14histogram_vec4PiS_i
.visible .entry _Z14histogram_vec4PiS_i(
	.param .u64 .ptr .align 1 _Z14histogram_vec4PiS_i_param_0,
	.param .u64 .ptr .align 1 _Z14histogram_vec4PiS_i_param_1,
	.param .u32 _Z14histogram_vec4PiS_i_param_2
)
{


	ret;

}


// ===== COMPILED SASS (sm_100) =====

	.target	sm_100

	.elftype	@"ET_EXEC"


//--------------------- .note.nv.tkinfo           --------------------------
	.section	.note.nv.tkinfo,"",@"SHT_NOTE"
	.sectionflags	@"SHF_NOTE_NV_TKINFO"
	.tkinfo
        /*0018*/ 	.word	0x00000002
        /*0030*/ 	.string	""
        /*0030*/ 	.string	"ptxas"
        /*0030*/ 	.string	"Cuda compilation tools, release 13.0, V13.0.88"
        /*0030*/ 	.string	"Build cuda_13.0.r13.0/compiler.36424714_0"
        /*0030*/ 	.string	"-arch sm_100 -m 64 "



//--------------------- .note.nv.cuinfo           --------------------------
	.section	.note.nv.cuinfo,"",@"SHT_NOTE"
	.sectionflags	@"SHF_NOTE_NV_CUINFO"
        /*0018*/ 	.short	0x0002
        /*001a*/ 	.short	0x0064
        /*001c*/ 	.short	0x0082
	.zero		2


//--------------------- .nv.info                  --------------------------
	.section	.nv.info,"",@"SHT_CUDA_INFO"
	.align	4


	//----- nvinfo : EIATTR_REGCOUNT
	.align		4
        /*0000*/ 	.byte	0x04, 0x2f
        /*0002*/ 	.short	(.L_1 - .L_0)
	.align		4
.L_0:
        /*0004*/ 	.word	index@(_Z9histogramPiS_i)
        /*0008*/ 	.word	0x0000000a


	//----- nvinfo : EIATTR_FRAME_SIZE
	.align		4
.L_1:
        /*000c*/ 	.byte	0x04, 0x11
        /*000e*/ 	.short	(.L_3 - .L_2)
	.align		4
.L_2:
        /*0010*/ 	.word	index@(_Z9histogramPiS_i)
        /*0014*/ 	.word	0x00000000


	//----- nvinfo : EIATTR_REGCOUNT
	.align		4
.L_3:
        /*0018*/ 	.byte	0x04, 0x2f
        /*001a*/ 	.short	(.L_5 - .L_4)
	.align		4
.L_4:
        /*001c*/ 	.word	index@(_Z14histogram_vec4PiS_i)
        /*0020*/ 	.word	0x00000004


	//----- nvinfo : EIATTR_FRAME_SIZE
	.align		4
.L_5:
        /*0024*/ 	.byte	0x04, 0x11
        /*0026*/ 	.short	(.L_7 - .L_6)
	.align		4
.L_6:
        /*0028*/ 	.word	index@(_Z14histogram_vec4PiS_i)
        /*002c*/ 	.word	0x00000000


	//----- nvinfo : EIATTR_MIN_STACK_SIZE
	.align		4
.L_7:
        /*0030*/ 	.byte	0x04, 0x12
        /*0032*/ 	.short	(.L_9 - .L_8)
	.align		4
.L_8:
        /*0034*/ 	.word	index@(_Z14histogram_vec4PiS_i)
        /*0038*/ 	.word	0x00000000


	//----- nvinfo : EIATTR_MIN_STACK_SIZE
	.align		4
.L_9:
        /*003c*/ 	.byte	0x04, 0x12
        /*003e*/ 	.short	(.L_11 - .L_10)
	.align		4
.L_10:
        /*0040*/ 	.word	index@(_Z9histogramPiS_i)
        /*0044*/ 	.word	0x00000000
.L_11:


//--------------------- .nv.compat                --------------------------
	.section	.nv.compat,"",@"SHT_CUDA_COMPAT_INFO"
	.align	4
        /*0000*/ 	.byte	0x02, 0x09, 0x00, 0x00, 0x02, 0x02, 0x01, 0x00, 0x02, 0x05, 0x05, 0x00, 0x03, 0x07, 0x01, 0x01
        /*0010*/ 	.byte	0x02, 0x03, 0x00, 0x00, 0x02, 0x06, 0x01, 0x00, 0x04, 0x0b, 0x08, 0x00, 0x09, 0x00, 0x00, 0x00
        /*0020*/ 	.byte	0x00, 0x00, 0x00, 0x00


//--------------------- .nv.info._Z14histogram_vec4PiS_i --------------------------
	.section	.nv.info._Z14histogram_vec4PiS_i,"",@"SHT_CUDA_INFO"
	.sectionflags	@""
	.align	4


	//----- nvinfo : EIATTR_CUDA_API_VERSION
	.align		4
        /*0000*/ 	.byte	0x04, 0x37
        /*0002*/ 	.short	(.L_13 - .L_12)
.L_12:
        /*0004*/ 	.word	0x00000082


	//----- nvinfo : EIATTR_KPARAM_INFO
	.align		4
.L_13:
        /*0008*/ 	.byte	0x04, 0x17
        /*000a*/ 	.short	(.L_15 - .L_14)
.L_14:
        /*000c*/ 	.word	0x00000000
        /*0010*/ 	.short	0x0002
        /*0012*/ 	.short	0x0010
        /*0014*/ 	.byte	0x00, 0xf0, 0x11, 0x00


	//----- nvinfo : EIATTR_KPARAM_INFO
	.align		4
.L_15:
        /*0018*/ 	.byte	0x04, 0x17
        /*001a*/ 	.short	(.L_17 - .L_16)
.L_16:
        /*001c*/ 	.word	0x00000000
        /*0020*/ 	.short	0x0001
        /*0022*/ 	.short	0x0008
        /*0024*/ 	.byte	0x00, 0xf5, 0x21, 0x00


	//----- nvinfo : EIATTR_KPARAM_INFO
	.align		4
.L_17:
        /*0028*/ 	.byte	0x04, 0x17
        /*002a*/ 	.short	(.L_19 - .L_18)
.L_18:
        /*002c*/ 	.word	0x00000000
        /*0030*/ 	.short	0x0000
        /*0032*/ 	.short	0x0000
        /*0034*/ 	.byte	0x00, 0xf5, 0x21, 0x00


	//----- nvinfo : EIATTR_SPARSE_MMA_MASK
	.align		4
.L_19:
        /*0038*/ 	.byte	0x03, 0x50
        /*003a*/ 	.short	0x0000


	//----- nvinfo : EIATTR_MAXREG_COUNT
	.align		4
        /*003c*/ 	.byte	0x03, 0x1b
        /*003e*/ 	.short	0x00ff


	//----- nvinfo : EIATTR_MERCURY_ISA_VERSION
	.align		4
        /*0040*/ 	.byte	0x03, 0x5f
        /*0042*/ 	.short	0x0101


	//----- nvinfo : EIATTR_VRC_CTA_INIT_COUNT
	.align		4
        /*0044*/ 	.byte	0x02, 0x4a
	.zero		1
	.zero		1


	//----- nvinfo : EIATTR_EXIT_INSTR_OFFSETS
	.align		4
        /*0048*/ 	.byte	0x04, 0x1c
        /*004a*/ 	.short	(.L_21 - .L_20)


	//   ....[0]....
.L_20:
        /*004c*/ 	.word	0x00000010


	//----- nvinfo : EIATTR_CBANK_PARAM_SIZE
	.align		4
.L_21:
        /*0050*/ 	.byte	0x03, 0x19
        /*0052*/ 	.short	0x0014


	//----- nvinfo : EIATTR_PARAM_CBANK
	.align		4
        /*0054*/ 	.byte	0x04, 0x0a
        /*0056*/ 	.short	(.L_23 - .L_22)
	.align		4
.L_22:
        /*0058*/ 	.word	index@(.nv.constant0._Z14histogram_vec4PiS_i)
        /*005c*/ 	.short	0x0380
        /*005e*/ 	.short	0x0014


	//----- nvinfo : EIATTR_SW_WAR
	.align		4
.L_23:
        /*0060*/ 	.byte	0x04, 0x36
        /*0062*/ 	.short	(.L_25 - .L_24)
.L_24:
        /*0064*/ 	.word	0x00000008
.L_25:


//--------------------- .nv.info._Z9histogramPiS_i --------------------------
	.section	.nv.info._Z9histogramPiS_i,"",@"SHT_CUDA_INFO"
	.sectionflags	@""
	.align	4


	//----- nvinfo : EIATTR_CUDA_API_VERSION
	.align		4
        /*0000*/ 	.byte	0x04, 0x37
        /*0002*/ 	.short	(.L_27 - .L_26)
.L_26:
        /*0004*/ 	.word	0x00000082


	//----- nvinfo : EIATTR_KPARAM_INFO
	.align		4
.L_27:
        /*0008*/ 	.byte	0x04, 0x17
        /*000a*/ 	.short	(.L_29 - .L_28)
.L_28:
        /*000c*/ 	.word	0x00000000
        /*0010*/ 	.short	0x0002
        /*0012*/ 	.short	0x0010
        /*0014*/ 	.byte	0x00, 0xf0, 0x11, 0x00


	//----- nvinfo : EIATTR_KPARAM_INFO
	.align		4
.L_29:
        /*0018*/ 	.byte	0x04, 0x17
        /*001a*/ 	.short	(.L_31 - .L_30)
.L_30:
        /*001c*/ 	.word	0x00000000
        /*0020*/ 	.short	0x0001
        /*0022*/ 	.short	0x0008
        /*0024*/ 	.byte	0x00, 0xf5, 0x21, 0x00


	//----- nvinfo : EIATTR_KPARAM_INFO
	.align		4
.L_31:
        /*0028*/ 	.byte	0x04, 0x17
        /*002a*/ 	.short	(.L_33 - .L_32)
.L_32:
        /*002c*/ 	.word	0x00000000
        /*0030*/ 	.short	0x0000
        /*0032*/ 	.short	0x0000
        /*0034*/ 	.byte	0x00, 0xf5, 0x21, 0x00


	//----- nvinfo : EIATTR_SPARSE_MMA_MASK
	.align		4
.L_33:
        /*0038*/ 	.byte	0x03, 0x50
        /*003a*/ 	.short	0x0000


	//----- nvinfo : EIATTR_MAXREG_COUNT
	.align		4
        /*003c*/ 	.byte	0x03, 0x1b
        /*003e*/ 	.short	0x00ff


	//----- nvinfo : EIATTR_MERCURY_ISA_VERSION
	.align		4
        /*0040*/ 	.byte	0x03, 0x5f
        /*0042*/ 	.short	0x0101


	//----- nvinfo : EIATTR_VRC_CTA_INIT_COUNT
	.align		4
        /*0044*/ 	.byte	0x02, 0x4a
	.zero		1
	.zero		1


	//----- nvinfo : EIATTR_EXIT_INSTR_OFFSETS
	.align		4
        /*0048*/ 	.byte	0x04, 0x1c
        /*004a*/ 	.short	(.L_35 - .L_34)


	//   ....[0]....
.L_34:
        /*004c*/ 	.word	0x00000070


	//   ....[1]....
        /*0050*/ 	.word	0x00000100


	//----- nvinfo : EIATTR_CBANK_PARAM_SIZE
	.align		4
.L_35:
        /*0054*/ 	.byte	0x03, 0x19
        /*0056*/ 	.short	0x0014


	//----- nvinfo : EIATTR_PARAM_CBANK
	.align		4
        /*0058*/ 	.byte	0x04, 0x0a
        /*005a*/ 	.short	(.L_37 - .L_36)
	.align		4
.L_36:
        /*005c*/ 	.word	index@(.nv.constant0._Z9histogramPiS_i)
        /*0060*/ 	.short	0x0380
        /*0062*/ 	.short	0x0014


	//----- nvinfo : EIATTR_SW_WAR
	.align		4
.L_37:
        /*0064*/ 	.byte	0x04, 0x36
        /*0066*/ 	.short	(.L_39 - .L_38)
.L_38:
        /*0068*/ 	.word	0x00000008
.L_39:


//--------------------- .nv.callgraph             --------------------------
	.section	.nv.callgraph,"",@"SHT_CUDA_CALLGRAPH"
	.align	4
	.sectionentsize	8
	.align		4
        /*0000*/ 	.word	0x00000000
	.align		4
        /*0004*/ 	.word	0xffffffff
	.align		4
        /*0008*/ 	.word	0x00000000
	.align		4
        /*000c*/ 	.word	0xfffffffe
	.align		4
        /*0010*/ 	.word	0x00000000
	.align		4
        /*0014*/ 	.word	0xfffffffd
	.align		4
        /*0018*/ 	.word	0x00000000
	.align		4
        /*001c*/ 	.word	0xfffffffc


//--------------------- .text._Z14histogram_vec4PiS_i --------------------------
	.section	.text._Z14histogram_vec4PiS_i,"ax",@progbits
	.align	128
        .global         _Z14histogram_vec4PiS_i
        .type           _Z14histogram_vec4PiS_i,@function
        .size           _Z14histogram_vec4PiS_i,(.L_x_2 - _Z14histogram_vec4PiS_i)
        .other          _Z14histogram_vec4PiS_i,@"STO_CUDA_ENTRY STV_DEFAULT"
_Z14histogram_vec4PiS_i:
.text._Z14histogram_vec4PiS_i:
[----:B------:R-:W-:Y:S01]  /*0000*/  LDC R1, c[0x0][0x37c] ;  /* 0x0000df00ff017b82 */ /* 0x000fe20000000800 */
[----:B------:R-:W-:Y:S05]  /*0010*/  EXIT ;  /* 0x000000000000794d */ /* 0x000fea0003800000 */
.L_x_0:
[----:B------:R-:W-:-:S00]  /*0020*/  BRA `(.L_x_0) ;  /* 0xfffffffc00fc7947 */ /* 0x000fc0000383ffff */
[----:B------:R-:W-:-:S00]  /*0030*/  NOP ;  /* 0x0000000000007918 */ /* 0x000fc00000000000 */
        /* <DEDUP_REMOVED lines=12> */
.L_x_2:


//--------------------- .text._Z9histogramPiS_i   --------------------------
	.section	.text._Z9histogramPiS_i,"ax",@progbits
	.align	128
        .global         _Z9histogramPiS_i
        .type           _Z9histogramPiS_i,@function
        .size           _Z9histogramPiS_i,(.L_x_3 - _Z9histogramPiS_i)
        .other          _Z9histogramPiS_i,@"STO_CUDA_ENTRY STV_DEFAULT"
_Z9histogramPiS_i:
.text._Z9histogramPiS_i:
[----:B------:R-:W-:Y:S01]  /*0000*/  LDC R1, c[0x0][0x37c] ;  /* 0x0000df00ff017b82 */ /* 0x000fe20000000800 */
[----:B------:R-:W0:Y:S07]  /*0010*/  S2R R0, SR_TID.X ;  /* 0x0000000000007919 */ /* 0x000e2e0000002100 */
[----:B------:R-:W0:Y:S01]  /*0020*/  S2UR UR4, SR_CTAID.X ;  /* 0x00000000000479c3 */ /* 0x000e220000002500 */
[----:B------:R-:W1:Y:S07]  /*0030*/  LDCU UR5, c[0x0][0x390] ;  /* 0x00007200ff0577ac */ /* 0x000e6e0008000800 */
[----:B------:R-:W0:Y:S02]  /*0040*/  LDC R5, c[0x0][0x360] ;  /* 0x0000d800ff057b82 */ /* 0x000e240000000800 */
[----:B0-----:R-:W-:-:S05]  /*0050*/  IMAD R5, R5, UR4, R0 ;  /* 0x0000000405057c24 */ /* 0x001fca000f8e0200 */
[----:B-1----:R-:W-:-:S13]  /*0060*/  ISETP.GE.AND P0, PT, R5, UR5, PT ;  /* 0x0000000505007c0c */ /* 0x002fda000bf06270 */
[----:B------:R-:W-:Y:S05]  /*0070*/  @P0 EXIT ;  /* 0x000000000000094d */ /* 0x000fea0003800000 */
[----:B------:R-:W0:Y:S01]  /*0080*/  LDC.64 R2, c[0x0][0x380] ;  /* 0x0000e000ff027b82 */ /* 0x000e220000000a00 */
[----:B------:R-:W1:Y:S01]  /*0090*/  LDCU.64 UR4, c[0x0][0x358] ;  /* 0x00006b00ff0477ac */ /* 0x000e620008000a00 */
[----:B0-----:R-:W-:-:S06]  /*00a0*/  IMAD.WIDE R2, R5, 0x4, R2 ;  /* 0x0000000405027825 */ /* 0x001fcc00078e0202 */
[----:B------:R-:W0:Y:S01]  /*00b0*/  LDC.64 R4, c[0x0][0x388] ;  /* 0x0000e200ff047b82 */ /* 0x000e220000000a00 */
[----:B-1----:R-:W0:Y:S01]  /*00c0*/  LDG.E R3, desc[UR4][R2.64] ;  /* 0x0000000402037981 */ /* 0x002e22000c1e1900 */
[----:B------:R-:W-:Y:S02]  /*00d0*/  HFMA2 R7, -RZ, RZ, 0, 5.9604644775390625e-08 ;  /* 0x00000001ff077431 */ /* 0x000fe400000001ff */
[----:B0-----:R-:W-:-:S05]  /*00e0*/  IMAD.WIDE R4, R3, 0x4, R4 ;  /* 0x0000000403047825 */ /* 0x001fca00078e0204 */
[----:B------:R-:W-:Y:S01]  /*00f0*/  REDG.E.ADD.STRONG.GPU desc[UR4][R4.64], R7 ;  /* 0x000000070400798e */ /* 0x000fe2000c12e104 */
[----:B------:R-:W-:Y:S05]  /*0100*/  EXIT ;  /* 0x000000000000794d */ /* 0x000fea0003800000 */
.L_x_1:
        /* <DEDUP_REMOVED lines=15> */
.L_x_3:


//--------------------- .nv.shared.reserved.0     --------------------------
	.section	.nv.shared.reserved.0,"aw",@nobits
	.weak		__nv_reservedSMEM_offset_0_alias
	.size		__nv_reservedSMEM_offset_0_alias, 0, 64
	.other		__nv_reservedSMEM_offset_0_alias,@"STO_CUDA_RESERVED_SHARED STV_DEFAULT"
__nv_reservedSMEM_offset_0_alias:
	.zero		0
	.zero		64


//--------------------- .nv.constant0._Z14histogram_vec4PiS_i --------------------------
	.section	.nv.constant0._Z14histogram_vec4PiS_i,"a",@progbits
	.sectionflags	@""
	.align	4
.nv.constant0._Z14histogram_vec4PiS_i:
	.zero		916


//--------------------- .nv.constant0._Z9histogramPiS_i --------------------------
	.section	.nv.constant0._Z9histogramPiS_i,"a",@progbits
	.sectionflags	@""
	.align	4
.nv.constant0._Z9histogramPiS_i:
	.zero		916


//--------------------- SYMBOLS --------------------------

	.type		.nv.reservedSmem.offset0,@object
	.size		.nv.reservedSmem.offset0,0x4
